	.headerflags	@"EF_CUDA_TEXMODE_UNIFIED EF_CUDA_64BIT_ADDRESS EF_CUDA_ACCELERATORS EF_CUDA_SM90 EF_CUDA_VIRTUAL_SM(EF_CUDA_SM90)"
	.elftype	@"ET_EXEC"


//--------------------- .nv.info                  --------------------------
	.section	.nv.info,"",@"SHT_CUDA_INFO"
	.align	4


	//----- nvinfo : EIATTR_REGCOUNT
	.align		4
        /*0000*/ 	.byte	0x04, 0x2f
        /*0002*/ 	.short	(.L_1 - .L_0)
	.align		4
.L_0:
        /*0004*/ 	.word	index@(triton_poi_fused_add_clamp_20)
        /*0008*/ 	.word	0x00000008


	//----- nvinfo : EIATTR_MIN_STACK_SIZE
	.align		4
.L_1:
        /*000c*/ 	.byte	0x04, 0x12
        /*000e*/ 	.short	(.L_3 - .L_2)
	.align		4
.L_2:
        /*0010*/ 	.word	index@(triton_poi_fused_add_clamp_20)
        /*0014*/ 	.word	0x00000000


	//----- nvinfo : EIATTR_FRAME_SIZE
	.align		4
.L_3:
        /*0018*/ 	.byte	0x04, 0x11
        /*001a*/ 	.short	(.L_5 - .L_4)
	.align		4
.L_4:
        /*001c*/ 	.word	index@(triton_poi_fused_add_clamp_20)
        /*0020*/ 	.word	0x00000000


	//----- nvinfo : EIATTR_MIN_STACK_SIZE
	.align		4
.L_5:
        /*0024*/ 	.byte	0x04, 0x12
        /*0026*/ 	.short	(.L_7 - .L_6)
	.align		4
.L_6:
        /*0028*/ 	.word	index@(triton_poi_fused_add_clamp_20)
        /*002c*/ 	.word	0x00000000
.L_7:


//--------------------- .nv.info.triton_poi_fused_add_clamp_20 --------------------------
	.section	.nv.info.triton_poi_fused_add_clamp_20,"",@"SHT_CUDA_INFO"
	.sectionflags	@""
	.align	4


	//----- nvinfo : EIATTR_CUDA_API_VERSION
	.align		4
        /*0000*/ 	.byte	0x04, 0x37
        /*0002*/ 	.short	(.L_9 - .L_8)
.L_8:
        /*0004*/ 	.word	0x0000007c


	//----- nvinfo : EIATTR_KPARAM_INFO
	.align		4
.L_9:
        /*0008*/ 	.byte	0x04, 0x17
        /*000a*/ 	.short	(.L_11 - .L_10)
.L_10:
        /*000c*/ 	.word	0x00000000
        /*0010*/ 	.short	0x0001
        /*0012*/ 	.short	0x0008
        /*0014*/ 	.byte	0x00, 0xf0, 0x11, 0x00


	//----- nvinfo : EIATTR_KPARAM_INFO
	.align		4
.L_11:
        /*0018*/ 	.byte	0x04, 0x17
        /*001a*/ 	.short	(.L_13 - .L_12)
.L_12:
        /*001c*/ 	.word	0x00000000
        /*0020*/ 	.short	0x0000
        /*0022*/ 	.short	0x0000
        /*0024*/ 	.byte	0x00, 0xf4, 0x21, 0x00


	//----- nvinfo : EIATTR_SPARSE_MMA_MASK
	.align		4
.L_13:
        /*0028*/ 	.byte	0x03, 0x50
        /*002a*/ 	.short	0x0000


	//----- nvinfo : EIATTR_MAXREG_COUNT
	.align		4
        /*002c*/ 	.byte	0x03, 0x1b
        /*002e*/ 	.short	0x00ff


	//----- nvinfo : EIATTR_EXIT_INSTR_OFFSETS
	.align		4
        /*0030*/ 	.byte	0x04, 0x1c
        /*0032*/ 	.short	(.L_15 - .L_14)


	//   ....[0]....
.L_14:
        /*0034*/ 	.word	0x00000100


	//   ....[1]....
        /*0038*/ 	.word	0x00000130


	//----- nvinfo : EIATTR_REQNTID
	.align		4
.L_15:
        /*003c*/ 	.byte	0x04, 0x10
        /*003e*/ 	.short	(.L_17 - .L_16)
.L_16:
        /*0040*/ 	.word	0x00000020
        /*0044*/ 	.word	0x00000001
        /*0048*/ 	.word	0x00000001


	//----- nvinfo : EIATTR_CBANK_PARAM_SIZE
	.align		4
.L_17:
        /*004c*/ 	.byte	0x03, 0x19
        /*004e*/ 	.short	0x000c


	//----- nvinfo : EIATTR_PARAM_CBANK
	.align		4
        /*0050*/ 	.byte	0x04, 0x0a
        /*0052*/ 	.short	(.L_19 - .L_18)
	.align		4
.L_18:
        /*0054*/ 	.word	index@(.nv.constant0.triton_poi_fused_add_clamp_20)
        /*0058*/ 	.short	0x0210
        /*005a*/ 	.short	0x000c


	//----- nvinfo : EIATTR_SW_WAR
	.align		4
.L_19:
        /*005c*/ 	.byte	0x04, 0x36
        /*005e*/ 	.short	(.L_21 - .L_20)
.L_20:
        /*0060*/ 	.word	0x00000008
.L_21:


//--------------------- .nv.callgraph             --------------------------
	.section	.nv.callgraph,"",@"SHT_CUDA_CALLGRAPH"
	.align	4
	.sectionentsize	8
	.align		4
        /*0000*/ 	.word	0x00000000
	.align		4
        /*0004*/ 	.word	0xffffffff
	.align		4
        /*0008*/ 	.word	0x00000000
	.align		4
        /*000c*/ 	.word	0xfffffffe
	.align		4
        /*0010*/ 	.word	0x00000000
	.align		4
        /*0014*/ 	.word	0xfffffffd
	.align		4
        /*0018*/ 	.word	0x00000000
	.align		4
        /*001c*/ 	.word	0xfffffffc


//--------------------- .text.triton_poi_fused_add_clamp_20 --------------------------
	.section	.text.triton_poi_fused_add_clamp_20,"ax",@progbits
	.align	128
        .global         triton_poi_fused_add_clamp_20
        .type           triton_poi_fused_add_clamp_20,@function
        .size           triton_poi_fused_add_clamp_20,(.L_x_1 - triton_poi_fused_add_clamp_20)
        .other          triton_poi_fused_add_clamp_20,@"STO_CUDA_ENTRY STV_DEFAULT"
triton_poi_fused_add_clamp_20:
.text.triton_poi_fused_add_clamp_20:
[----:B------:R-:W0:Y:S02]  /*0000*/  LDC R1, c[0x0][0x28] ;  /* 0x00000a00ff017b82 */ /* 0x000e240000000800 */
[----:B------:R-:W1:Y:S01]  /*0010*/  S2R R2, SR_TID.X ;  /* 0x0000000000027919 */ /* 0x000e620000002100 */
[----:B------:R-:W2:Y:S01]  /*0020*/  LDC.64 R4, c[0x0][0x210] ;  /* 0x00008400ff047b82 */ /* 0x000ea20000000a00 */
[----:B------:R-:W3:Y:S01]  /*0030*/  S2R R3, SR_CTAID.X ;  /* 0x0000000000037919 */ /* 0x000ee20000002500 */
[C---:B-1----:R-:W-:Y:S02]  /*0040*/  LOP3.LUT R0, R2.reuse, 0x3, RZ, 0xc0, !PT ;  /* 0x0000000302007812 */ /* 0x042fe400078ec0ff */
[----:B------:R-:W-:-:S03]  /*0050*/  LOP3.LUT P0, RZ, R2, 0x1c, RZ, 0xc0, !PT ;  /* 0x0000001c02ff7812 */ /* 0x000fc6000780c0ff */
[----:B---3--:R-:W-:-:S04]  /*0060*/  IMAD R3, R3, 0x4, R0 ;  /* 0x0000000403037824 */ /* 0x008fc800078e0200 */
[C---:B--2---:R-:W-:Y:S01]  /*0070*/  IMAD.WIDE R4, R3.reuse, 0x8, R4 ;  /* 0x0000000803047825 */ /* 0x044fe200078e0204 */
[----:B------:R-:W-:Y:S02]  /*0080*/  I2FP.F32.S32 R0, R3 ;  /* 0x0000000300007245 */ /* 0x000fe40000201400 */
[----:B------:R-:W-:-:S03]  /*0090*/  ISETP.LT.AND P0, PT, R3, 0x4, !P0 ;  /* 0x000000040300780c */ /* 0x000fc60004701270 */
[----:B------:R-:W-:-:S05]  /*00a0*/  FMUL R0, R0, 1.6666666269302368164 ;  /* 0x3fd5555500007820 */ /* 0x000fca0000400000 */
[----:B------:R-:W-:-:S06]  /*00b0*/  FMNMX R0, RZ, R0, !PT ;  /* 0x00000000ff007209 */ /* 0x000fcc0007800000 */
[----:B------:R-:W1:Y:S02]  /*00c0*/  F2I.TRUNC.NTZ R0, R0 ;  /* 0x0000000000007305 */ /* 0x000e64000020f100 */
[----:B-1----:R-:W-:-:S05]  /*00d0*/  VIMNMX R2, R0, 0x4, PT ;  /* 0x0000000400027848 */ /* 0x002fca0003fe0100 */
[----:B------:R-:W-:-:S05]  /*00e0*/  VIADD R2, R2, 0x1 ;  /* 0x0000000102027836 */ /* 0x000fca0000000000 */
[----:B------:R-:W-:Y:S01]  /*00f0*/  SHF.R.S32.HI R3, RZ, 0x1f, R2 ;  /* 0x0000001fff037819 */ /* 0x000fe20000011402 */
[----:B------:R-:W-:Y:S06]  /*0100*/  @!P0 EXIT ;  /* 0x000000000000894d */ /* 0x000fec0003800000 */
[----:B------:R-:W-:Y:S02]  /*0110*/  ULDC.64 UR4, c[0x0][0x208] ;  /* 0x0000820000047ab9 */ /* 0x000fe40000000a00 */
[----:B------:R-:W-:Y:S01]  /*0120*/  STG.E.64 desc[UR4][R4.64], R2 ;  /* 0x0000000204007986 */ /* 0x000fe2000c101b04 */
[----:B------:R-:W-:Y:S05]  /*0130*/  EXIT ;  /* 0x000000000000794d */ /* 0x000fea0003800000 */
.L_x_0:
[----:B------:R-:W-:-:S00]  /*0140*/  BRA `(.L_x_0) ;  /* 0xfffffffc00fc7947 */ /* 0x000fc0000383ffff */
[----:B------:R-:W-:-:S00]  /*0150*/  NOP ;  /* 0x0000000000007918 */ /* 0x000fc00000000000 */
        /* <DEDUP_REMOVED lines=10> */
.L_x_1:


//--------------------- .nv.constant0.triton_poi_fused_add_clamp_20 --------------------------
	.section	.nv.constant0.triton_poi_fused_add_clamp_20,"a",@progbits
	.sectionflags	@""
	.align	4
.nv.constant0.triton_poi_fused_add_clamp_20:
	.zero		540
